//
// Generated by NVIDIA NVVM Compiler
//
// Compiler Build ID: CL-36424714
// Cuda compilation tools, release 13.0, V13.0.88
// Based on NVVM 20.0.0
//

.version 9.0
.target sm_100
.address_size 64

	// .globl	_Z10helloworldv
.extern .func  (.param .b32 func_retval0) vprintf
(
	.param .b64 vprintf_param_0,
	.param .b64 vprintf_param_1
)
;
.global .align 1 .b8 $str[13] = {72, 101, 108, 108, 111, 32, 87, 111, 114, 108, 100, 10};

.visible .entry _Z10helloworldv()
{
	.reg .b32 	%r<3>;
	.reg .b64 	%rd<3>;

	mov.u64 	%rd1, $str;
	cvta.global.u64 	%rd2, %rd1;
	{ // callseq 0, 0
	.param .b64 param0;
	st.param.b64 	[param0], %rd2;
	.param .b64 param1;
	st.param.b64 	[param1], 0;
	.param .b32 retval0;
	call.uni (retval0), 
	vprintf, 
	(
	param0, 
	param1
	);
	ld.param.b32 	%r1, [retval0];
	} // callseq 0
	ret;

}


// ===== COMPILED SASS (sm_100) =====

	.target	sm_100

	.elftype	@"ET_EXEC"


//--------------------- .note.nv.tkinfo           --------------------------
	.section	.note.nv.tkinfo,"",@"SHT_NOTE"
	.sectionflags	@"SHF_NOTE_NV_TKINFO"
	.tkinfo
        /*0018*/ 	.word	0x00000002
        /*0030*/ 	.string	""
        /*0030*/ 	.string	"ptxas"
        /*0030*/ 	.string	"Cuda compilation tools, release 13.0, V13.0.88"
        /*0030*/ 	.string	"Build cuda_13.0.r13.0/compiler.36424714_0"
        /*0030*/ 	.string	"-arch sm_100 -m 64 "



//--------------------- .note.nv.cuinfo           --------------------------
	.section	.note.nv.cuinfo,"",@"SHT_NOTE"
	.sectionflags	@"SHF_NOTE_NV_CUINFO"
        /*0018*/ 	.short	0x0002
        /*001a*/ 	.short	0x0064
        /*001c*/ 	.short	0x0082
	.zero		2


//--------------------- .nv.info                  --------------------------
	.section	.nv.info,"",@"SHT_CUDA_INFO"
	.align	4


	//----- nvinfo : EIATTR_REGCOUNT
	.align		4
        /*0000*/ 	.byte	0x04, 0x2f
        /*0002*/ 	.short	(.L_2 - .L_1)
	.align		4
.L_1:
        /*0004*/ 	.word	index@(_Z10helloworldv)
        /*0008*/ 	.word	0x00000018


	//----- nvinfo : EIATTR_FRAME_SIZE
	.align		4
.L_2:
        /*000c*/ 	.byte	0x04, 0x11
        /*000e*/ 	.short	(.L_4 - .L_3)
	.align		4
.L_3:
        /*0010*/ 	.word	index@(_Z10helloworldv)
        /*0014*/ 	.word	0x00000000


	//----- nvinfo : EIATTR_MIN_STACK_SIZE
	.align		4
.L_4:
        /*0018*/ 	.byte	0x04, 0x12
        /*001a*/ 	.short	(.L_6 - .L_5)
	.align		4
.L_5:
        /*001c*/ 	.word	index@(_Z10helloworldv)
        /*0020*/ 	.word	0x00000000
.L_6:


//--------------------- .nv.compat                --------------------------
	.section	.nv.compat,"",@"SHT_CUDA_COMPAT_INFO"
	.align	4
        /*0000*/ 	.byte	0x02, 0x09, 0x00, 0x00, 0x02, 0x02, 0x01, 0x00, 0x02, 0x05, 0x05, 0x00, 0x03, 0x07, 0x01, 0x01
        /*0010*/ 	.byte	0x02, 0x03, 0x00, 0x00, 0x02, 0x06, 0x01, 0x00, 0x04, 0x0b, 0x08, 0x00, 0x09, 0x00, 0x00, 0x00
        /*0020*/ 	.byte	0x00, 0x00, 0x00, 0x00


//--------------------- .nv.info._Z10helloworldv  --------------------------
	.section	.nv.info._Z10helloworldv,"",@"SHT_CUDA_INFO"
	.sectionflags	@""
	.align	4


	//----- nvinfo : EIATTR_CUDA_API_VERSION
	.align		4
        /*0000*/ 	.byte	0x04, 0x37
        /*0002*/ 	.short	(.L_8 - .L_7)
.L_7:
        /*0004*/ 	.word	0x00000082


	//----- nvinfo : EIATTR_SPARSE_MMA_MASK
	.align		4
.L_8:
        /*0008*/ 	.byte	0x03, 0x50
        /*000a*/ 	.short	0x0000


	//----- nvinfo : EIATTR_MAXREG_COUNT
	.align		4
        /*000c*/ 	.byte	0x03, 0x1b
        /*000e*/ 	.short	0x00ff


	//----- nvinfo : EIATTR_EXTERNS
	.align		4
        /*0010*/ 	.byte	0x04, 0x0f
        /*0012*/ 	.short	(.L_10 - .L_9)


	//   ....[0]....
	.align		4
.L_9:
        /*0014*/ 	.word	index@(vprintf)


	//----- nvinfo : EIATTR_MERCURY_ISA_VERSION
	.align		4
.L_10:
        /*0018*/ 	.byte	0x03, 0x5f
        /*001a*/ 	.short	0x0101


	//----- nvinfo : EIATTR_VRC_CTA_INIT_COUNT
	.align		4
        /*001c*/ 	.byte	0x02, 0x4a
	.zero		1
	.zero		1


	//----- nvinfo : EIATTR_SYSCALL_OFFSETS
	.align		4
        /*0020*/ 	.byte	0x04, 0x46
        /*0022*/ 	.short	(.L_12 - .L_11)


	//   ....[0]....
.L_11:
        /*0024*/ 	.word	0x00000080


	//----- nvinfo : EIATTR_EXIT_INSTR_OFFSETS
	.align		4
.L_12:
        /*0028*/ 	.byte	0x04, 0x1c
        /*002a*/ 	.short	(.L_14 - .L_13)


	//   ....[0]....
.L_13:
        /*002c*/ 	.word	0x00000090


	//----- nvinfo : EIATTR_SW_WAR
	.align		4
.L_14:
        /*0030*/ 	.byte	0x04, 0x36
        /*0032*/ 	.short	(.L_16 - .L_15)
.L_15:
        /*0034*/ 	.word	0x00000008
.L_16:


//--------------------- .nv.callgraph             --------------------------
	.section	.nv.callgraph,"",@"SHT_CUDA_CALLGRAPH"
	.align	4
	.sectionentsize	8
	.align		4
        /*0000*/ 	.word	0x00000000
	.align		4
        /*0004*/ 	.word	0xffffffff
	.align		4
        /*0008*/ 	.word	index@(_Z10helloworldv)
	.align		4
        /*000c*/ 	.word	index@(vprintf)
	.align		4
        /*0010*/ 	.word	0x00000000
	.align		4
        /*0014*/ 	.word	0xfffffffe
	.align		4
        /*0018*/ 	.word	0x00000000
	.align		4
        /*001c*/ 	.word	0xfffffffd
	.align		4
        /*0020*/ 	.word	0x00000000
	.align		4
        /*0024*/ 	.word	0xfffffffc


//--------------------- .nv.constant4             --------------------------
	.section	.nv.constant4,"a",@progbits
	.align	8
	.align		8
.nv.constant4:
        /*0000*/ 	.dword	vprintf
	.align		8
        /*0008*/ 	.dword	$str


//--------------------- .text._Z10helloworldv     --------------------------
	.section	.text._Z10helloworldv,"ax",@progbits
	.align	128
        .global         _Z10helloworldv
        .type           _Z10helloworldv,@function
        .size           _Z10helloworldv,(.L_x_2 - _Z10helloworldv)
        .other          _Z10helloworldv,@"STO_CUDA_ENTRY STV_DEFAULT"
_Z10helloworldv:
.text._Z10helloworldv:
[----:B------:R-:W0:Y:S01]  /*0000*/  LDC R1, c[0x0][0x37c] ;  /* 0x0000df00ff017b82 */ /* 0x000e220000000800 */
[----:B------:R-:W-:Y:S01]  /*0010*/  MOV R0, 0x0 ;  /* 0x0000000000007802 */ /* 0x000fe20000000f00 */
[----:B------:R-:W1:Y:S01]  /*0020*/  LDCU.64 UR4, c[0x4][0x8] ;  /* 0x01000100ff0477ac */ /* 0x000e620008000a00 */
[----:B------:R-:W-:-:S05]  /*0030*/  CS2R R6, SRZ ;  /* 0x0000000000067805 */ /* 0x000fca000001ff00 */
[----:B------:R2:W3:Y:S01]  /*0040*/  LDC.64 R2, c[0x4][R0] ;  /* 0x0100000000027b82 */ /* 0x0004e20000000a00 */
[----:B-1----:R-:W-:Y:S02]  /*0050*/  IMAD.U32 R4, RZ, RZ, UR4 ;  /* 0x00000004ff047e24 */ /* 0x002fe4000f8e00ff */
[----:B--2---:R-:W-:-:S07]  /*0060*/  IMAD.U32 R5, RZ, RZ, UR5 ;  /* 0x00000005ff057e24 */ /* 0x004fce000f8e00ff */
[----:B------:R-:W-:-:S07]  /*0070*/  LEPC R20, `(.L_x_0) ;  /* 0x000000001014794e */ /* 0x000fce0000000000 */
[----:B0--3--:R-:W-:Y:S05]  /*0080*/  CALL.ABS.NOINC R2 ;  /* 0x0000000002007343 */ /* 0x009fea0003c00000 */
.L_x_0:
[----:B------:R-:W-:Y:S05]  /*0090*/  EXIT ;  /* 0x000000000000794d */ /* 0x000fea0003800000 */
.L_x_1:
[----:B------:R-:W-:-:S00]  /*00a0*/  BRA `(.L_x_1) ;  /* 0xfffffffc00fc7947 */ /* 0x000fc0000383ffff */
[----:B------:R-:W-:-:S00]  /*00b0*/  NOP ;  /* 0x0000000000007918 */ /* 0x000fc00000000000 */
        /* <DEDUP_REMOVED lines=12> */
.L_x_2:


//--------------------- .nv.global.init           --------------------------
	.section	.nv.global.init,"aw",@progbits
.nv.global.init:
	.type		$str,@object
	.size		$str,(.L_0 - $str)
$str:
        /*0000*/ 	.byte	0x48, 0x65, 0x6c, 0x6c, 0x6f, 0x20, 0x57, 0x6f, 0x72, 0x6c, 0x64, 0x0a, 0x00
.L_0:


//--------------------- .nv.shared.reserved.0     --------------------------
	.section	.nv.shared.reserved.0,"aw",@nobits
	.weak		__nv_reservedSMEM_offset_0_alias
	.size		__nv_reservedSMEM_offset_0_alias, 0, 64
	.other		__nv_reservedSMEM_offset_0_alias,@"STO_CUDA_RESERVED_SHARED STV_DEFAULT"
__nv_reservedSMEM_offset_0_alias:
	.zero		0
	.zero		64


//--------------------- .nv.constant0._Z10helloworldv --------------------------
	.section	.nv.constant0._Z10helloworldv,"a",@progbits
	.sectionflags	@""
	.align	4
.nv.constant0._Z10helloworldv:
	.zero		896


//--------------------- SYMBOLS --------------------------

	.type		.nv.reservedSmem.offset0,@object
	.size		.nv.reservedSmem.offset0,0x4
	.type		vprintf,@function
